//
// Generated by NVIDIA NVVM Compiler
//
// Compiler Build ID: CL-36424714
// Cuda compilation tools, release 13.0, V13.0.88
// Based on NVVM 20.0.0
//

.version 9.0
.target sm_100
.address_size 64

	// .globl	_Z6matSumPfS_S_i

.visible .entry _Z6matSumPfS_S_i(
	.param .u64 .ptr .align 1 _Z6matSumPfS_S_i_param_0,
	.param .u64 .ptr .align 1 _Z6matSumPfS_S_i_param_1,
	.param .u64 .ptr .align 1 _Z6matSumPfS_S_i_param_2,
	.param .u32 _Z6matSumPfS_S_i_param_3
)
{
	.reg .pred 	%p<2>;
	.reg .b32 	%r<12>;
	.reg .b32 	%f<4>;
	.reg .b64 	%rd<11>;

	ld.param.u64 	%rd1, [_Z6matSumPfS_S_i_param_0];
	ld.param.u64 	%rd2, [_Z6matSumPfS_S_i_param_1];
	ld.param.u64 	%rd3, [_Z6matSumPfS_S_i_param_2];
	ld.param.u32 	%r2, [_Z6matSumPfS_S_i_param_3];
	mov.u32 	%r3, %ctaid.y;
	mov.u32 	%r4, %ntid.y;
	mov.u32 	%r5, %tid.y;
	mad.lo.s32 	%r6, %r3, %r4, %r5;
	mov.u32 	%r7, %ctaid.x;
	mov.u32 	%r8, %ntid.x;
	mov.u32 	%r9, %tid.x;
	mad.lo.s32 	%r10, %r7, %r8, %r9;
	mad.lo.s32 	%r1, %r2, %r6, %r10;
	mul.lo.s32 	%r11, %r2, %r2;
	setp.ge.s32 	%p1, %r1, %r11;
	@%p1 bra 	$L__BB0_2;
	cvta.to.global.u64 	%rd4, %rd2;
	cvta.to.global.u64 	%rd5, %rd3;
	cvta.to.global.u64 	%rd6, %rd1;
	mul.wide.s32 	%rd7, %r1, 4;
	add.s64 	%rd8, %rd4, %rd7;
	ld.global.f32 	%f1, [%rd8];
	add.s64 	%rd9, %rd5, %rd7;
	ld.global.f32 	%f2, [%rd9];
	add.f32 	%f3, %f1, %f2;
	add.s64 	%rd10, %rd6, %rd7;
	st.global.f32 	[%rd10], %f3;
$L__BB0_2:
	ret;

}


// ===== COMPILED SASS (sm_100) =====

	.target	sm_100

	.elftype	@"ET_EXEC"


//--------------------- .note.nv.tkinfo           --------------------------
	.section	.note.nv.tkinfo,"",@"SHT_NOTE"
	.sectionflags	@"SHF_NOTE_NV_TKINFO"
	.tkinfo
        /*0018*/ 	.word	0x00000002
        /*0030*/ 	.string	""
        /*0030*/ 	.string	"ptxas"
        /*0030*/ 	.string	"Cuda compilation tools, release 13.0, V13.0.88"
        /*0030*/ 	.string	"Build cuda_13.0.r13.0/compiler.36424714_0"
        /*0030*/ 	.string	"-arch sm_100 -m 64 "



//--------------------- .note.nv.cuinfo           --------------------------
	.section	.note.nv.cuinfo,"",@"SHT_NOTE"
	.sectionflags	@"SHF_NOTE_NV_CUINFO"
        /*0018*/ 	.short	0x0002
        /*001a*/ 	.short	0x0064
        /*001c*/ 	.short	0x0082
	.zero		2


//--------------------- .nv.info                  --------------------------
	.section	.nv.info,"",@"SHT_CUDA_INFO"
	.align	4


	//----- nvinfo : EIATTR_REGCOUNT
	.align		4
        /*0000*/ 	.byte	0x04, 0x2f
        /*0002*/ 	.short	(.L_1 - .L_0)
	.align		4
.L_0:
        /*0004*/ 	.word	index@(_Z6matSumPfS_S_i)
        /*0008*/ 	.word	0x0000000c


	//----- nvinfo : EIATTR_FRAME_SIZE
	.align		4
.L_1:
        /*000c*/ 	.byte	0x04, 0x11
        /*000e*/ 	.short	(.L_3 - .L_2)
	.align		4
.L_2:
        /*0010*/ 	.word	index@(_Z6matSumPfS_S_i)
        /*0014*/ 	.word	0x00000000


	//----- nvinfo : EIATTR_MIN_STACK_SIZE
	.align		4
.L_3:
        /*0018*/ 	.byte	0x04, 0x12
        /*001a*/ 	.short	(.L_5 - .L_4)
	.align		4
.L_4:
        /*001c*/ 	.word	index@(_Z6matSumPfS_S_i)
        /*0020*/ 	.word	0x00000000
.L_5:


//--------------------- .nv.compat                --------------------------
	.section	.nv.compat,"",@"SHT_CUDA_COMPAT_INFO"
	.align	4
        /*0000*/ 	.byte	0x02, 0x09, 0x00, 0x00, 0x02, 0x02, 0x01, 0x00, 0x02, 0x05, 0x05, 0x00, 0x03, 0x07, 0x01, 0x01
        /*0010*/ 	.byte	0x02, 0x03, 0x00, 0x00, 0x02, 0x06, 0x01, 0x00, 0x04, 0x0b, 0x08, 0x00, 0x09, 0x00, 0x00, 0x00
        /*0020*/ 	.byte	0x00, 0x00, 0x00, 0x00


//--------------------- .nv.info._Z6matSumPfS_S_i --------------------------
	.section	.nv.info._Z6matSumPfS_S_i,"",@"SHT_CUDA_INFO"
	.sectionflags	@""
	.align	4


	//----- nvinfo : EIATTR_CUDA_API_VERSION
	.align		4
        /*0000*/ 	.byte	0x04, 0x37
        /*0002*/ 	.short	(.L_7 - .L_6)
.L_6:
        /*0004*/ 	.word	0x00000082


	//----- nvinfo : EIATTR_KPARAM_INFO
	.align		4
.L_7:
        /*0008*/ 	.byte	0x04, 0x17
        /*000a*/ 	.short	(.L_9 - .L_8)
.L_8:
        /*000c*/ 	.word	0x00000000
        /*0010*/ 	.short	0x0003
        /*0012*/ 	.short	0x0018
        /*0014*/ 	.byte	0x00, 0xf0, 0x11, 0x00


	//----- nvinfo : EIATTR_KPARAM_INFO
	.align		4
.L_9:
        /*0018*/ 	.byte	0x04, 0x17
        /*001a*/ 	.short	(.L_11 - .L_10)
.L_10:
        /*001c*/ 	.word	0x00000000
        /*0020*/ 	.short	0x0002
        /*0022*/ 	.short	0x0010
        /*0024*/ 	.byte	0x00, 0xf5, 0x21, 0x00


	//----- nvinfo : EIATTR_KPARAM_INFO
	.align		4
.L_11:
        /*0028*/ 	.byte	0x04, 0x17
        /*002a*/ 	.short	(.L_13 - .L_12)
.L_12:
        /*002c*/ 	.word	0x00000000
        /*0030*/ 	.short	0x0001
        /*0032*/ 	.short	0x0008
        /*0034*/ 	.byte	0x00, 0xf5, 0x21, 0x00


	//----- nvinfo : EIATTR_KPARAM_INFO
	.align		4
.L_13:
        /*0038*/ 	.byte	0x04, 0x17
        /*003a*/ 	.short	(.L_15 - .L_14)
.L_14:
        /*003c*/ 	.word	0x00000000
        /*0040*/ 	.short	0x0000
        /*0042*/ 	.short	0x0000
        /*0044*/ 	.byte	0x00, 0xf5, 0x21, 0x00


	//----- nvinfo : EIATTR_SPARSE_MMA_MASK
	.align		4
.L_15:
        /*0048*/ 	.byte	0x03, 0x50
        /*004a*/ 	.short	0x0000


	//----- nvinfo : EIATTR_MAXREG_COUNT
	.align		4
        /*004c*/ 	.byte	0x03, 0x1b
        /*004e*/ 	.short	0x00ff


	//----- nvinfo : EIATTR_MERCURY_ISA_VERSION
	.align		4
        /*0050*/ 	.byte	0x03, 0x5f
        /*0052*/ 	.short	0x0101


	//----- nvinfo : EIATTR_VRC_CTA_INIT_COUNT
	.align		4
        /*0054*/ 	.byte	0x02, 0x4a
	.zero		1
	.zero		1


	//----- nvinfo : EIATTR_EXIT_INSTR_OFFSETS
	.align		4
        /*0058*/ 	.byte	0x04, 0x1c
        /*005a*/ 	.short	(.L_17 - .L_16)


	//   ....[0]....
.L_16:
        /*005c*/ 	.word	0x000000d0


	//   ....[1]....
        /*0060*/ 	.word	0x00000190


	//----- nvinfo : EIATTR_CBANK_PARAM_SIZE
	.align		4
.L_17:
        /*0064*/ 	.byte	0x03, 0x19
        /*0066*/ 	.short	0x001c


	//----- nvinfo : EIATTR_PARAM_CBANK
	.align		4
        /*0068*/ 	.byte	0x04, 0x0a
        /*006a*/ 	.short	(.L_19 - .L_18)
	.align		4
.L_18:
        /*006c*/ 	.word	index@(.nv.constant0._Z6matSumPfS_S_i)
        /*0070*/ 	.short	0x0380
        /*0072*/ 	.short	0x001c


	//----- nvinfo : EIATTR_SW_WAR
	.align		4
.L_19:
        /*0074*/ 	.byte	0x04, 0x36
        /*0076*/ 	.short	(.L_21 - .L_20)
.L_20:
        /*0078*/ 	.word	0x00000008
.L_21:


//--------------------- .nv.callgraph             --------------------------
	.section	.nv.callgraph,"",@"SHT_CUDA_CALLGRAPH"
	.align	4
	.sectionentsize	8
	.align		4
        /*0000*/ 	.word	0x00000000
	.align		4
        /*0004*/ 	.word	0xffffffff
	.align		4
        /*0008*/ 	.word	0x00000000
	.align		4
        /*000c*/ 	.word	0xfffffffe
	.align		4
        /*0010*/ 	.word	0x00000000
	.align		4
        /*0014*/ 	.word	0xfffffffd
	.align		4
        /*0018*/ 	.word	0x00000000
	.align		4
        /*001c*/ 	.word	0xfffffffc


//--------------------- .text._Z6matSumPfS_S_i    --------------------------
	.section	.text._Z6matSumPfS_S_i,"ax",@progbits
	.align	128
        .global         _Z6matSumPfS_S_i
        .type           _Z6matSumPfS_S_i,@function
        .size           _Z6matSumPfS_S_i,(.L_x_1 - _Z6matSumPfS_S_i)
        .other          _Z6matSumPfS_S_i,@"STO_CUDA_ENTRY STV_DEFAULT"
_Z6matSumPfS_S_i:
.text._Z6matSumPfS_S_i:
[----:B------:R-:W-:Y:S01]  /*0000*/  LDC R1, c[0x0][0x37c] ;  /* 0x0000df00ff017b82 */ /* 0x000fe20000000800 */
[----:B------:R-:W0:Y:S07]  /*0010*/  S2R R3, SR_TID.Y ;  /* 0x0000000000037919 */ /* 0x000e2e0000002200 */
[----:B------:R-:W0:Y:S01]  /*0020*/  S2UR UR4, SR_CTAID.Y ;  /* 0x00000000000479c3 */ /* 0x000e220000002600 */
[----:B------:R-:W1:Y:S01]  /*0030*/  LDCU UR6, c[0x0][0x398] ;  /* 0x00007300ff0677ac */ /* 0x000e620008000800 */
[----:B------:R-:W2:Y:S06]  /*0040*/  S2R R5, SR_TID.X ;  /* 0x0000000000057919 */ /* 0x000eac0000002100 */
[----:B------:R-:W0:Y:S08]  /*0050*/  LDC R0, c[0x0][0x364] ;  /* 0x0000d900ff007b82 */ /* 0x000e300000000800 */
[----:B------:R-:W2:Y:S08]  /*0060*/  S2UR UR5, SR_CTAID.X ;  /* 0x00000000000579c3 */ /* 0x000eb00000002500 */
[----:B------:R-:W2:Y:S01]  /*0070*/  LDC R2, c[0x0][0x360] ;  /* 0x0000d800ff027b82 */ /* 0x000ea20000000800 */
[----:B0-----:R-:W-:Y:S01]  /*0080*/  IMAD R0, R0, UR4, R3 ;  /* 0x0000000400007c24 */ /* 0x001fe2000f8e0203 */
[----:B-1----:R-:W-:Y:S01]  /*0090*/  UIMAD UR4, UR6, UR6, URZ ;  /* 0x00000006060472a4 */ /* 0x002fe2000f8e02ff */
[----:B--2---:R-:W-:-:S04]  /*00a0*/  IMAD R3, R2, UR5, R5 ;  /* 0x0000000502037c24 */ /* 0x004fc8000f8e0205 */
[----:B------:R-:W-:-:S05]  /*00b0*/  IMAD R9, R0, UR6, R3 ;  /* 0x0000000600097c24 */ /* 0x000fca000f8e0203 */
[----:B------:R-:W-:-:S13]  /*00c0*/  ISETP.GE.AND P0, PT, R9, UR4, PT ;  /* 0x0000000409007c0c */ /* 0x000fda000bf06270 */
[----:B------:R-:W-:Y:S05]  /*00d0*/  @P0 EXIT ;  /* 0x000000000000094d */ /* 0x000fea0003800000 */
[----:B------:R-:W0:Y:S01]  /*00e0*/  LDC.64 R2, c[0x0][0x388] ;  /* 0x0000e200ff027b82 */ /* 0x000e220000000a00 */
[----:B------:R-:W1:Y:S07]  /*00f0*/  LDCU.64 UR4, c[0x0][0x358] ;  /* 0x00006b00ff0477ac */ /* 0x000e6e0008000a00 */
[----:B------:R-:W2:Y:S08]  /*0100*/  LDC.64 R4, c[0x0][0x390] ;  /* 0x0000e400ff047b82 */ /* 0x000eb00000000a00 */
[----:B------:R-:W3:Y:S01]  /*0110*/  LDC.64 R6, c[0x0][0x380] ;  /* 0x0000e000ff067b82 */ /* 0x000ee20000000a00 */
[----:B0-----:R-:W-:-:S06]  /*0120*/  IMAD.WIDE R2, R9, 0x4, R2 ;  /* 0x0000000409027825 */ /* 0x001fcc00078e0202 */
[----:B-1----:R-:W4:Y:S01]  /*0130*/  LDG.E R2, desc[UR4][R2.64] ;  /* 0x0000000402027981 */ /* 0x002f22000c1e1900 */
[----:B--2---:R-:W-:-:S06]  /*0140*/  IMAD.WIDE R4, R9, 0x4, R4 ;  /* 0x0000000409047825 */ /* 0x004fcc00078e0204 */
[----:B------:R-:W4:Y:S01]  /*0150*/  LDG.E R5, desc[UR4][R4.64] ;  /* 0x0000000404057981 */ /* 0x000f22000c1e1900 */
[----:B---3--:R-:W-:-:S04]  /*0160*/  IMAD.WIDE R6, R9, 0x4, R6 ;  /* 0x0000000409067825 */ /* 0x008fc800078e0206 */
[----:B----4-:R-:W-:-:S05]  /*0170*/  FADD R9, R2, R5 ;  /* 0x0000000502097221 */ /* 0x010fca0000000000 */
[----:B------:R-:W-:Y:S01]  /*0180*/  STG.E desc[UR4][R6.64], R9 ;  /* 0x0000000906007986 */ /* 0x000fe2000c101904 */
[----:B------:R-:W-:Y:S05]  /*0190*/  EXIT ;  /* 0x000000000000794d */ /* 0x000fea0003800000 */
.L_x_0:
[----:B------:R-:W-:-:S00]  /*01a0*/  BRA `(.L_x_0) ;  /* 0xfffffffc00fc7947 */ /* 0x000fc0000383ffff */
[----:B------:R-:W-:-:S00]  /*01b0*/  NOP ;  /* 0x0000000000007918 */ /* 0x000fc00000000000 */
        /* <DEDUP_REMOVED lines=12> */
.L_x_1:


//--------------------- .nv.shared.reserved.0     --------------------------
	.section	.nv.shared.reserved.0,"aw",@nobits
	.weak		__nv_reservedSMEM_offset_0_alias
	.size		__nv_reservedSMEM_offset_0_alias, 0, 64
	.other		__nv_reservedSMEM_offset_0_alias,@"STO_CUDA_RESERVED_SHARED STV_DEFAULT"
__nv_reservedSMEM_offset_0_alias:
	.zero		0
	.zero		64


//--------------------- .nv.constant0._Z6matSumPfS_S_i --------------------------
	.section	.nv.constant0._Z6matSumPfS_S_i,"a",@progbits
	.sectionflags	@""
	.align	4
.nv.constant0._Z6matSumPfS_S_i:
	.zero		924


//--------------------- SYMBOLS --------------------------

	.type		.nv.reservedSmem.offset0,@object
	.size		.nv.reservedSmem.offset0,0x4
